//
// Generated by NVIDIA NVVM Compiler
//
// Compiler Build ID: CL-36424714
// Cuda compilation tools, release 13.0, V13.0.88
// Based on NVVM 20.0.0
//

.version 9.0
.target sm_100
.address_size 64

	// .globl	_Z15MatrixMulKernelPdS_S_iii

.visible .entry _Z15MatrixMulKernelPdS_S_iii(
	.param .u64 .ptr .align 1 _Z15MatrixMulKernelPdS_S_iii_param_0,
	.param .u64 .ptr .align 1 _Z15MatrixMulKernelPdS_S_iii_param_1,
	.param .u64 .ptr .align 1 _Z15MatrixMulKernelPdS_S_iii_param_2,
	.param .u32 _Z15MatrixMulKernelPdS_S_iii_param_3,
	.param .u32 _Z15MatrixMulKernelPdS_S_iii_param_4,
	.param .u32 _Z15MatrixMulKernelPdS_S_iii_param_5
)
{
	.reg .pred 	%p<10>;
	.reg .b32 	%r<85>;
	.reg .b64 	%rd<72>;
	.reg .b64 	%fd<55>;

	ld.param.u64 	%rd5, [_Z15MatrixMulKernelPdS_S_iii_param_0];
	ld.param.u64 	%rd6, [_Z15MatrixMulKernelPdS_S_iii_param_1];
	ld.param.u64 	%rd7, [_Z15MatrixMulKernelPdS_S_iii_param_2];
	ld.param.u32 	%r44, [_Z15MatrixMulKernelPdS_S_iii_param_3];
	ld.param.u32 	%r42, [_Z15MatrixMulKernelPdS_S_iii_param_4];
	ld.param.u32 	%r43, [_Z15MatrixMulKernelPdS_S_iii_param_5];
	cvta.to.global.u64 	%rd1, %rd6;
	cvta.to.global.u64 	%rd2, %rd5;
	cvta.to.global.u64 	%rd3, %rd7;
	mov.u32 	%r1, %tid.x;
	mov.u32 	%r2, %tid.y;
	mad.lo.s32 	%r45, %r44, %r1, %r2;
	mul.wide.u32 	%rd8, %r45, 8;
	add.s64 	%rd9, %rd3, %rd8;
	mov.b64 	%rd10, 0;
	st.global.u64 	[%rd9], %rd10;
	setp.lt.s32 	%p1, %r43, 1;
	@%p1 bra 	$L__BB0_12;
	mul.lo.s32 	%r3, %r43, %r1;
	mad.lo.s32 	%r47, %r42, %r1, %r2;
	mul.wide.u32 	%rd11, %r47, 8;
	add.s64 	%rd4, %rd3, %rd11;
	ld.global.f64 	%fd52, [%rd4];
	and.b32  	%r4, %r43, 7;
	setp.lt.u32 	%p2, %r43, 8;
	mov.b32 	%r83, 0;
	@%p2 bra 	$L__BB0_4;
	and.b32  	%r83, %r43, 2147483640;
	neg.s32 	%r81, %r83;
	add.s32 	%r80, %r2, %r42;
	shl.b32 	%r8, %r42, 3;
	shl.b32 	%r48, %r42, 1;
	add.s32 	%r79, %r2, %r48;
	mad.lo.s32 	%r78, %r42, 3, %r2;
	shl.b32 	%r49, %r42, 2;
	add.s32 	%r77, %r2, %r49;
	mad.lo.s32 	%r76, %r42, 5, %r2;
	mad.lo.s32 	%r75, %r42, 6, %r2;
	mad.lo.s32 	%r74, %r42, 7, %r2;
	add.s32 	%r72, %r3, 3;
	mov.u32 	%r73, %r2;
$L__BB0_3:
	.pragma "nounroll";
	add.s32 	%r50, %r72, -3;
	mul.wide.u32 	%rd12, %r50, 8;
	add.s64 	%rd13, %rd2, %rd12;
	ld.global.f64 	%fd9, [%rd13];
	mul.wide.u32 	%rd14, %r73, 8;
	add.s64 	%rd15, %rd1, %rd14;
	ld.global.f64 	%fd10, [%rd15];
	fma.rn.f64 	%fd11, %fd9, %fd10, %fd52;
	st.global.f64 	[%rd4], %fd11;
	add.s32 	%r51, %r72, -2;
	mul.wide.u32 	%rd16, %r51, 8;
	add.s64 	%rd17, %rd2, %rd16;
	ld.global.f64 	%fd12, [%rd17];
	mul.wide.u32 	%rd18, %r80, 8;
	add.s64 	%rd19, %rd1, %rd18;
	ld.global.f64 	%fd13, [%rd19];
	fma.rn.f64 	%fd14, %fd12, %fd13, %fd11;
	st.global.f64 	[%rd4], %fd14;
	add.s32 	%r52, %r72, -1;
	mul.wide.u32 	%rd20, %r52, 8;
	add.s64 	%rd21, %rd2, %rd20;
	ld.global.f64 	%fd15, [%rd21];
	mul.wide.u32 	%rd22, %r79, 8;
	add.s64 	%rd23, %rd1, %rd22;
	ld.global.f64 	%fd16, [%rd23];
	fma.rn.f64 	%fd17, %fd15, %fd16, %fd14;
	st.global.f64 	[%rd4], %fd17;
	add.s32 	%r53, %r72, 4;
	mul.wide.u32 	%rd24, %r72, 8;
	add.s64 	%rd25, %rd2, %rd24;
	ld.global.f64 	%fd18, [%rd25];
	mul.wide.u32 	%rd26, %r78, 8;
	add.s64 	%rd27, %rd1, %rd26;
	ld.global.f64 	%fd19, [%rd27];
	fma.rn.f64 	%fd20, %fd18, %fd19, %fd17;
	st.global.f64 	[%rd4], %fd20;
	add.s32 	%r54, %r72, 1;
	mul.wide.u32 	%rd28, %r54, 8;
	add.s64 	%rd29, %rd2, %rd28;
	ld.global.f64 	%fd21, [%rd29];
	mul.wide.u32 	%rd30, %r77, 8;
	add.s64 	%rd31, %rd1, %rd30;
	ld.global.f64 	%fd22, [%rd31];
	fma.rn.f64 	%fd23, %fd21, %fd22, %fd20;
	st.global.f64 	[%rd4], %fd23;
	add.s32 	%r55, %r72, 2;
	mul.wide.u32 	%rd32, %r55, 8;
	add.s64 	%rd33, %rd2, %rd32;
	ld.global.f64 	%fd24, [%rd33];
	mul.wide.u32 	%rd34, %r76, 8;
	add.s64 	%rd35, %rd1, %rd34;
	ld.global.f64 	%fd25, [%rd35];
	fma.rn.f64 	%fd26, %fd24, %fd25, %fd23;
	st.global.f64 	[%rd4], %fd26;
	add.s32 	%r56, %r72, 3;
	mul.wide.u32 	%rd36, %r56, 8;
	add.s64 	%rd37, %rd2, %rd36;
	ld.global.f64 	%fd27, [%rd37];
	mul.wide.u32 	%rd38, %r75, 8;
	add.s64 	%rd39, %rd1, %rd38;
	ld.global.f64 	%fd28, [%rd39];
	fma.rn.f64 	%fd29, %fd27, %fd28, %fd26;
	st.global.f64 	[%rd4], %fd29;
	mul.wide.u32 	%rd40, %r53, 8;
	add.s64 	%rd41, %rd2, %rd40;
	ld.global.f64 	%fd30, [%rd41];
	mul.wide.u32 	%rd42, %r74, 8;
	add.s64 	%rd43, %rd1, %rd42;
	ld.global.f64 	%fd31, [%rd43];
	fma.rn.f64 	%fd52, %fd30, %fd31, %fd29;
	st.global.f64 	[%rd4], %fd52;
	add.s32 	%r81, %r81, 8;
	add.s32 	%r80, %r80, %r8;
	add.s32 	%r79, %r79, %r8;
	add.s32 	%r78, %r78, %r8;
	add.s32 	%r77, %r77, %r8;
	add.s32 	%r76, %r76, %r8;
	add.s32 	%r75, %r75, %r8;
	add.s32 	%r74, %r74, %r8;
	add.s32 	%r73, %r73, %r8;
	add.s32 	%r72, %r72, 8;
	setp.ne.s32 	%p3, %r81, 0;
	@%p3 bra 	$L__BB0_3;
$L__BB0_4:
	setp.eq.s32 	%p4, %r4, 0;
	@%p4 bra 	$L__BB0_12;
	and.b32  	%r37, %r43, 3;
	setp.lt.u32 	%p5, %r4, 4;
	@%p5 bra 	$L__BB0_7;
	add.s32 	%r57, %r83, %r3;
	mul.wide.u32 	%rd44, %r57, 8;
	add.s64 	%rd45, %rd2, %rd44;
	ld.global.f64 	%fd32, [%rd45];
	mad.lo.s32 	%r58, %r83, %r42, %r2;
	mul.wide.u32 	%rd46, %r58, 8;
	add.s64 	%rd47, %rd1, %rd46;
	ld.global.f64 	%fd33, [%rd47];
	fma.rn.f64 	%fd34, %fd32, %fd33, %fd52;
	st.global.f64 	[%rd4], %fd34;
	add.s32 	%r59, %r57, 1;
	mul.wide.u32 	%rd48, %r59, 8;
	add.s64 	%rd49, %rd2, %rd48;
	ld.global.f64 	%fd35, [%rd49];
	add.s32 	%r60, %r58, %r42;
	mul.wide.u32 	%rd50, %r60, 8;
	add.s64 	%rd51, %rd1, %rd50;
	ld.global.f64 	%fd36, [%rd51];
	fma.rn.f64 	%fd37, %fd35, %fd36, %fd34;
	st.global.f64 	[%rd4], %fd37;
	add.s32 	%r61, %r57, 2;
	mul.wide.u32 	%rd52, %r61, 8;
	add.s64 	%rd53, %rd2, %rd52;
	ld.global.f64 	%fd38, [%rd53];
	add.s32 	%r62, %r60, %r42;
	mul.wide.u32 	%rd54, %r62, 8;
	add.s64 	%rd55, %rd1, %rd54;
	ld.global.f64 	%fd39, [%rd55];
	fma.rn.f64 	%fd40, %fd38, %fd39, %fd37;
	st.global.f64 	[%rd4], %fd40;
	add.s32 	%r63, %r57, 3;
	mul.wide.u32 	%rd56, %r63, 8;
	add.s64 	%rd57, %rd2, %rd56;
	ld.global.f64 	%fd41, [%rd57];
	add.s32 	%r64, %r62, %r42;
	mul.wide.u32 	%rd58, %r64, 8;
	add.s64 	%rd59, %rd1, %rd58;
	ld.global.f64 	%fd42, [%rd59];
	fma.rn.f64 	%fd52, %fd41, %fd42, %fd40;
	st.global.f64 	[%rd4], %fd52;
	add.s32 	%r83, %r83, 4;
$L__BB0_7:
	setp.eq.s32 	%p6, %r37, 0;
	@%p6 bra 	$L__BB0_12;
	setp.eq.s32 	%p7, %r37, 1;
	@%p7 bra 	$L__BB0_10;
	add.s32 	%r65, %r83, %r3;
	mul.wide.u32 	%rd60, %r65, 8;
	add.s64 	%rd61, %rd2, %rd60;
	ld.global.f64 	%fd43, [%rd61];
	mad.lo.s32 	%r66, %r83, %r42, %r2;
	mul.wide.u32 	%rd62, %r66, 8;
	add.s64 	%rd63, %rd1, %rd62;
	ld.global.f64 	%fd44, [%rd63];
	fma.rn.f64 	%fd45, %fd43, %fd44, %fd52;
	st.global.f64 	[%rd4], %fd45;
	add.s32 	%r67, %r65, 1;
	mul.wide.u32 	%rd64, %r67, 8;
	add.s64 	%rd65, %rd2, %rd64;
	ld.global.f64 	%fd46, [%rd65];
	add.s32 	%r68, %r66, %r42;
	mul.wide.u32 	%rd66, %r68, 8;
	add.s64 	%rd67, %rd1, %rd66;
	ld.global.f64 	%fd47, [%rd67];
	fma.rn.f64 	%fd52, %fd46, %fd47, %fd45;
	st.global.f64 	[%rd4], %fd52;
	add.s32 	%r83, %r83, 2;
$L__BB0_10:
	and.b32  	%r69, %r43, 1;
	setp.eq.b32 	%p8, %r69, 1;
	not.pred 	%p9, %p8;
	@%p9 bra 	$L__BB0_12;
	add.s32 	%r70, %r83, %r3;
	mul.wide.u32 	%rd68, %r70, 8;
	add.s64 	%rd69, %rd2, %rd68;
	ld.global.f64 	%fd48, [%rd69];
	mad.lo.s32 	%r71, %r83, %r42, %r2;
	mul.wide.u32 	%rd70, %r71, 8;
	add.s64 	%rd71, %rd1, %rd70;
	ld.global.f64 	%fd49, [%rd71];
	fma.rn.f64 	%fd50, %fd48, %fd49, %fd52;
	st.global.f64 	[%rd4], %fd50;
$L__BB0_12:
	ret;

}


// ===== COMPILED SASS (sm_100) =====

	.target	sm_100

	.elftype	@"ET_EXEC"


//--------------------- .note.nv.tkinfo           --------------------------
	.section	.note.nv.tkinfo,"",@"SHT_NOTE"
	.sectionflags	@"SHF_NOTE_NV_TKINFO"
	.tkinfo
        /*0018*/ 	.word	0x00000002
        /*0030*/ 	.string	""
        /*0030*/ 	.string	"ptxas"
        /*0030*/ 	.string	"Cuda compilation tools, release 13.0, V13.0.88"
        /*0030*/ 	.string	"Build cuda_13.0.r13.0/compiler.36424714_0"
        /*0030*/ 	.string	"-arch sm_100 -m 64 "



//--------------------- .note.nv.cuinfo           --------------------------
	.section	.note.nv.cuinfo,"",@"SHT_NOTE"
	.sectionflags	@"SHF_NOTE_NV_CUINFO"
        /*0018*/ 	.short	0x0002
        /*001a*/ 	.short	0x0064
        /*001c*/ 	.short	0x0082
	.zero		2


//--------------------- .nv.info                  --------------------------
	.section	.nv.info,"",@"SHT_CUDA_INFO"
	.align	4


	//----- nvinfo : EIATTR_REGCOUNT
	.align		4
        /*0000*/ 	.byte	0x04, 0x2f
        /*0002*/ 	.short	(.L_1 - .L_0)
	.align		4
.L_0:
        /*0004*/ 	.word	index@(_Z15MatrixMulKernelPdS_S_iii)
        /*0008*/ 	.word	0x00000020


	//----- nvinfo : EIATTR_FRAME_SIZE
	.align		4
.L_1:
        /*000c*/ 	.byte	0x04, 0x11
        /*000e*/ 	.short	(.L_3 - .L_2)
	.align		4
.L_2:
        /*0010*/ 	.word	index@(_Z15MatrixMulKernelPdS_S_iii)
        /*0014*/ 	.word	0x00000000


	//----- nvinfo : EIATTR_MIN_STACK_SIZE
	.align		4
.L_3:
        /*0018*/ 	.byte	0x04, 0x12
        /*001a*/ 	.short	(.L_5 - .L_4)
	.align		4
.L_4:
        /*001c*/ 	.word	index@(_Z15MatrixMulKernelPdS_S_iii)
        /*0020*/ 	.word	0x00000000
.L_5:


//--------------------- .nv.compat                --------------------------
	.section	.nv.compat,"",@"SHT_CUDA_COMPAT_INFO"
	.align	4
        /*0000*/ 	.byte	0x02, 0x09, 0x00, 0x00, 0x02, 0x02, 0x01, 0x00, 0x02, 0x05, 0x05, 0x00, 0x03, 0x07, 0x01, 0x01
        /*0010*/ 	.byte	0x02, 0x03, 0x00, 0x00, 0x02, 0x06, 0x01, 0x00, 0x04, 0x0b, 0x08, 0x00, 0x01, 0x00, 0x00, 0x00
        /*0020*/ 	.byte	0x00, 0x00, 0x00, 0x00


//--------------------- .nv.info._Z15MatrixMulKernelPdS_S_iii --------------------------
	.section	.nv.info._Z15MatrixMulKernelPdS_S_iii,"",@"SHT_CUDA_INFO"
	.sectionflags	@""
	.align	4


	//----- nvinfo : EIATTR_CUDA_API_VERSION
	.align		4
        /*0000*/ 	.byte	0x04, 0x37
        /*0002*/ 	.short	(.L_7 - .L_6)
.L_6:
        /*0004*/ 	.word	0x00000082


	//----- nvinfo : EIATTR_KPARAM_INFO
	.align		4
.L_7:
        /*0008*/ 	.byte	0x04, 0x17
        /*000a*/ 	.short	(.L_9 - .L_8)
.L_8:
        /*000c*/ 	.word	0x00000000
        /*0010*/ 	.short	0x0005
        /*0012*/ 	.short	0x0020
        /*0014*/ 	.byte	0x00, 0xf0, 0x11, 0x00


	//----- nvinfo : EIATTR_KPARAM_INFO
	.align		4
.L_9:
        /*0018*/ 	.byte	0x04, 0x17
        /*001a*/ 	.short	(.L_11 - .L_10)
.L_10:
        /*001c*/ 	.word	0x00000000
        /*0020*/ 	.short	0x0004
        /*0022*/ 	.short	0x001c
        /*0024*/ 	.byte	0x00, 0xf0, 0x11, 0x00


	//----- nvinfo : EIATTR_KPARAM_INFO
	.align		4
.L_11:
        /*0028*/ 	.byte	0x04, 0x17
        /*002a*/ 	.short	(.L_13 - .L_12)
.L_12:
        /*002c*/ 	.word	0x00000000
        /*0030*/ 	.short	0x0003
        /*0032*/ 	.short	0x0018
        /*0034*/ 	.byte	0x00, 0xf0, 0x11, 0x00


	//----- nvinfo : EIATTR_KPARAM_INFO
	.align		4
.L_13:
        /*0038*/ 	.byte	0x04, 0x17
        /*003a*/ 	.short	(.L_15 - .L_14)
.L_14:
        /*003c*/ 	.word	0x00000000
        /*0040*/ 	.short	0x0002
        /*0042*/ 	.short	0x0010
        /*0044*/ 	.byte	0x00, 0xf5, 0x21, 0x00


	//----- nvinfo : EIATTR_KPARAM_INFO
	.align		4
.L_15:
        /*0048*/ 	.byte	0x04, 0x17
        /*004a*/ 	.short	(.L_17 - .L_16)
.L_16:
        /*004c*/ 	.word	0x00000000
        /*0050*/ 	.short	0x0001
        /*0052*/ 	.short	0x0008
        /*0054*/ 	.byte	0x00, 0xf5, 0x21, 0x00


	//----- nvinfo : EIATTR_KPARAM_INFO
	.align		4
.L_17:
        /*0058*/ 	.byte	0x04, 0x17
        /*005a*/ 	.short	(.L_19 - .L_18)
.L_18:
        /*005c*/ 	.word	0x00000000
        /*0060*/ 	.short	0x0000
        /*0062*/ 	.short	0x0000
        /*0064*/ 	.byte	0x00, 0xf5, 0x21, 0x00


	//----- nvinfo : EIATTR_SPARSE_MMA_MASK
	.align		4
.L_19:
        /*0068*/ 	.byte	0x03, 0x50
        /*006a*/ 	.short	0x0000


	//----- nvinfo : EIATTR_MAXREG_COUNT
	.align		4
        /*006c*/ 	.byte	0x03, 0x1b
        /*006e*/ 	.short	0x00ff


	//----- nvinfo : EIATTR_MERCURY_ISA_VERSION
	.align		4
        /*0070*/ 	.byte	0x03, 0x5f
        /*0072*/ 	.short	0x0101


	//----- nvinfo : EIATTR_VRC_CTA_INIT_COUNT
	.align		4
        /*0074*/ 	.byte	0x02, 0x4a
	.zero		1
	.zero		1


	//----- nvinfo : EIATTR_EXIT_INSTR_OFFSETS
	.align		4
        /*0078*/ 	.byte	0x04, 0x1c
        /*007a*/ 	.short	(.L_21 - .L_20)


	//   ....[0]....
.L_20:
        /*007c*/ 	.word	0x000000b0


	//   ....[1]....
        /*0080*/ 	.word	0x00000650


	//   ....[2]....
        /*0084*/ 	.word	0x000008d0


	//   ....[3]....
        /*0088*/ 	.word	0x00000a50


	//   ....[4]....
        /*008c*/ 	.word	0x00000b00


	//----- nvinfo : EIATTR_CBANK_PARAM_SIZE
	.align		4
.L_21:
        /*0090*/ 	.byte	0x03, 0x19
        /*0092*/ 	.short	0x0024


	//----- nvinfo : EIATTR_PARAM_CBANK
	.align		4
        /*0094*/ 	.byte	0x04, 0x0a
        /*0096*/ 	.short	(.L_23 - .L_22)
	.align		4
.L_22:
        /*0098*/ 	.word	index@(.nv.constant0._Z15MatrixMulKernelPdS_S_iii)
        /*009c*/ 	.short	0x0380
        /*009e*/ 	.short	0x0024


	//----- nvinfo : EIATTR_SW_WAR
	.align		4
.L_23:
        /*00a0*/ 	.byte	0x04, 0x36
        /*00a2*/ 	.short	(.L_25 - .L_24)
.L_24:
        /*00a4*/ 	.word	0x00000008
.L_25:


//--------------------- .nv.callgraph             --------------------------
	.section	.nv.callgraph,"",@"SHT_CUDA_CALLGRAPH"
	.align	4
	.sectionentsize	8
	.align		4
        /*0000*/ 	.word	0x00000000
	.align		4
        /*0004*/ 	.word	0xffffffff
	.align		4
        /*0008*/ 	.word	0x00000000
	.align		4
        /*000c*/ 	.word	0xfffffffe
	.align		4
        /*0010*/ 	.word	0x00000000
	.align		4
        /*0014*/ 	.word	0xfffffffd
	.align		4
        /*0018*/ 	.word	0x00000000
	.align		4
        /*001c*/ 	.word	0xfffffffc


//--------------------- .text._Z15MatrixMulKernelPdS_S_iii --------------------------
	.section	.text._Z15MatrixMulKernelPdS_S_iii,"ax",@progbits
	.align	128
        .global         _Z15MatrixMulKernelPdS_S_iii
        .type           _Z15MatrixMulKernelPdS_S_iii,@function
        .size           _Z15MatrixMulKernelPdS_S_iii,(.L_x_5 - _Z15MatrixMulKernelPdS_S_iii)
        .other          _Z15MatrixMulKernelPdS_S_iii,@"STO_CUDA_ENTRY STV_DEFAULT"
_Z15MatrixMulKernelPdS_S_iii:
.text._Z15MatrixMulKernelPdS_S_iii:
[----:B------:R-:W-:Y:S01]  /*0000*/  LDC R1, c[0x0][0x37c] ;  /* 0x0000df00ff017b82 */ /* 0x000fe20000000800 */
[----:B------:R-:W0:Y:S07]  /*0010*/  S2R R0, SR_TID.X ;  /* 0x0000000000007919 */ /* 0x000e2e0000002100 */
[----:B------:R-:W1:Y:S01]  /*0020*/  LDC R5, c[0x0][0x3a0] ;  /* 0x0000e800ff057b82 */ /* 0x000e620000000800 */
[----:B------:R-:W0:Y:S01]  /*0030*/  LDCU UR6, c[0x0][0x398] ;  /* 0x00007300ff0677ac */ /* 0x000e220008000800 */
[----:B------:R-:W0:Y:S01]  /*0040*/  S2R R3, SR_TID.Y ;  /* 0x0000000000037919 */ /* 0x000e220000002200 */
[----:B------:R-:W2:Y:S05]  /*0050*/  LDCU.64 UR4, c[0x0][0x358] ;  /* 0x00006b00ff0477ac */ /* 0x000eaa0008000a00 */
[----:B------:R-:W3:Y:S01]  /*0060*/  LDC.64 R10, c[0x0][0x390] ;  /* 0x0000e400ff0a7b82 */ /* 0x000ee20000000a00 */
[----:B-1----:R-:W-:Y:S01]  /*0070*/  ISETP.GE.AND P0, PT, R5, 0x1, PT ;  /* 0x000000010500780c */ /* 0x002fe20003f06270 */
[----:B0-----:R-:W-:-:S04]  /*0080*/  IMAD R7, R0, UR6, R3 ;  /* 0x0000000600077c24 */ /* 0x001fc8000f8e0203 */
[----:B---3--:R-:W-:-:S05]  /*0090*/  IMAD.WIDE.U32 R6, R7, 0x8, R10 ;  /* 0x0000000807067825 */ /* 0x008fca00078e000a */
[----:B--2---:R0:W-:Y:S03]  /*00a0*/  STG.E.64 desc[UR4][R6.64], RZ ;  /* 0x000000ff06007986 */ /* 0x0041e6000c101b04 */
[----:B------:R-:W-:Y:S05]  /*00b0*/  @!P0 EXIT ;  /* 0x000000000000894d */ /* 0x000fea0003800000 */
[----:B------:R-:W1:Y:S01]  /*00c0*/  LDC R2, c[0x0][0x39c] ;  /* 0x0000e700ff027b82 */ /* 0x000e620000000800 */
[C---:B------:R-:W-:Y:S01]  /*00d0*/  ISETP.GE.U32.AND P1, PT, R5.reuse, 0x8, PT ;  /* 0x000000080500780c */ /* 0x040fe20003f26070 */
[----:B0-----:R-:W-:Y:S01]  /*00e0*/  HFMA2 R6, -RZ, RZ, 0, 0 ;  /* 0x00000000ff067431 */ /* 0x001fe200000001ff */
[----:B------:R-:W-:-:S04]  /*00f0*/  LOP3.LUT R4, R5, 0x7, RZ, 0xc0, !PT ;  /* 0x0000000705047812 */ /* 0x000fc800078ec0ff */
[----:B------:R-:W-:Y:S01]  /*0100*/  ISETP.NE.AND P0, PT, R4, RZ, PT ;  /* 0x000000ff0400720c */ /* 0x000fe20003f05270 */
[----:B-1----:R-:W-:-:S04]  /*0110*/  IMAD R7, R0, R2, R3 ;  /* 0x0000000200077224 */ /* 0x002fc800078e0203 */
[----:B------:R-:W-:-:S05]  /*0120*/  IMAD.WIDE.U32 R10, R7, 0x8, R10 ;  /* 0x00000008070a7825 */ /* 0x000fca00078e000a */
[----:B------:R0:W5:Y:S01]  /*0130*/  LDG.E.64 R20, desc[UR4][R10.64] ;  /* 0x000000040a147981 */ /* 0x000162000c1e1b00 */
[----:B------:R-:W-:Y:S05]  /*0140*/  @!P1 BRA `(.L_x_0) ;  /* 0x0000000400409947 */ /* 0x000fea0003800000 */
[----:B------:R-:W-:Y:S01]  /*0150*/  LOP3.LUT R6, R5, 0x7ffffff8, RZ, 0xc0, !PT ;  /* 0x7ffffff805067812 */ /* 0x000fe200078ec0ff */
[C-C-:B------:R-:W-:Y:S01]  /*0160*/  IMAD R23, R2.reuse, 0x3, R3.reuse ;  /* 0x0000000302177824 */ /* 0x140fe200078e0203 */
[----:B------:R-:W-:Y:S01]  /*0170*/  IADD3 R24, PT, PT, R3, R2, RZ ;  /* 0x0000000203187210 */ /* 0x000fe20007ffe0ff */
[C-C-:B------:R-:W-:Y:S01]  /*0180*/  IMAD R27, R2.reuse, 0x5, R3.reuse ;  /* 0x00000005021b7824 */ /* 0x140fe200078e0203 */
[CC--:B------:R-:W-:Y:S01]  /*0190*/  LEA R9, R2.reuse, R3.reuse, 0x1 ;  /* 0x0000000302097211 */ /* 0x0c0fe200078e08ff */
[C-C-:B------:R-:W-:Y:S01]  /*01a0*/  IMAD R29, R2.reuse, 0x6, R3.reuse ;  /* 0x00000006021d7824 */ /* 0x140fe200078e0203 */
[CC--:B------:R-:W-:Y:S01]  /*01b0*/  LEA R25, R2.reuse, R3.reuse, 0x2 ;  /* 0x0000000302197211 */ /* 0x0c0fe200078e10ff */
[----:B------:R-:W-:Y:S01]  /*01c0*/  IMAD R8, R2, 0x7, R3 ;  /* 0x0000000702087824 */ /* 0x000fe200078e0203 */
[----:B------:R-:W-:Y:S01]  /*01d0*/  MOV R22, R3 ;  /* 0x0000000300167202 */ /* 0x000fe20000000f00 */
[----:B------:R-:W-:Y:S01]  /*01e0*/  IMAD R26, R0, R5, 0x3 ;  /* 0x00000003001a7424 */ /* 0x000fe200078e0205 */
[----:B------:R-:W-:-:S07]  /*01f0*/  IADD3 R7, PT, PT, -R6, RZ, RZ ;  /* 0x000000ff06077210 */ /* 0x000fce0007ffe1ff */
.L_x_1:
[----:B-1----:R-:W1:Y:S01]  /*0200*/  LDC.64 R12, c[0x0][0x380] ;  /* 0x0000e000ff0c7b82 */ /* 0x002e620000000a00 */
[----:B------:R-:W-:-:S07]  /*0210*/  IADD3 R19, PT, PT, R26, -0x3, RZ ;  /* 0xfffffffd1a137810 */ /* 0x000fce0007ffe0ff */
[----:B------:R-:W2:Y:S01]  /*0220*/  LDC.64 R14, c[0x0][0x388] ;  /* 0x0000e200ff0e7b82 */ /* 0x000ea20000000a00 */
[----:B-1----:R-:W-:-:S06]  /*0230*/  IMAD.WIDE.U32 R18, R19, 0x8, R12 ;  /* 0x0000000813127825 */ /* 0x002fcc00078e000c */
[----:B------:R-:W3:Y:S01]  /*0240*/  LDG.E.64 R18, desc[UR4][R18.64] ;  /* 0x0000000412127981 */ /* 0x000ee2000c1e1b00 */
[----:B--2---:R-:W-:-:S06]  /*0250*/  IMAD.WIDE.U32 R16, R22, 0x8, R14 ;  /* 0x0000000816107825 */ /* 0x004fcc00078e000e */
[----:B------:R-:W3:Y:S01]  /*0260*/  LDG.E.64 R16, desc[UR4][R16.64] ;  /* 0x0000000410107981 */ /* 0x000ee2000c1e1b00 */
[----:B------:R-:W-:Y:S01]  /*0270*/  IADD3 R28, PT, PT, R26, -0x2, RZ ;  /* 0xfffffffe1a1c7810 */ /* 0x000fe20007ffe0ff */
[----:B---3-5:R-:W-:Y:S01]  /*0280*/  DFMA R18, R18, R16, R20 ;  /* 0x000000101212722b */ /* 0x028fe20000000014 */
[----:B------:R-:W-:-:S04]  /*0290*/  IMAD.WIDE.U32 R20, R24, 0x8, R14 ;  /* 0x0000000818147825 */ /* 0x000fc800078e000e */
[----:B------:R-:W-:Y:S02]  /*02a0*/  IMAD.WIDE.U32 R16, R28, 0x8, R12 ;  /* 0x000000081c107825 */ /* 0x000fe400078e000c */
[----:B------:R1:W-:Y:S04]  /*02b0*/  STG.E.64 desc[UR4][R10.64], R18 ;  /* 0x000000120a007986 */ /* 0x0003e8000c101b04 */
[----:B------:R-:W1:Y:S04]  /*02c0*/  LDG.E.64 R20, desc[UR4][R20.64] ;  /* 0x0000000414147981 */ /* 0x000e68000c1e1b00 */
[----:B------:R-:W1:Y:S01]  /*02d0*/  LDG.E.64 R16, desc[UR4][R16.64] ;  /* 0x0000000410107981 */ /* 0x000e62000c1e1b00 */
[----:B------:R-:W-:Y:S01]  /*02e0*/  IADD3 R28, PT, PT, R26, -0x1, RZ ;  /* 0xffffffff1a1c7810 */ /* 0x000fe20007ffe0ff */
[----:B-1----:R-:W-:Y:S01]  /*02f0*/  DFMA R18, R16, R20, R18 ;  /* 0x000000141012722b */ /* 0x002fe20000000012 */
[----:B------:R-:W-:-:S04]  /*0300*/  IMAD.WIDE.U32 R16, R9, 0x8, R14 ;  /* 0x0000000809107825 */ /* 0x000fc800078e000e */
[--C-:B------:R-:W-:Y:S02]  /*0310*/  IMAD.WIDE.U32 R20, R28, 0x8, R12.reuse ;  /* 0x000000081c147825 */ /* 0x100fe400078e000c */
[----:B------:R1:W-:Y:S04]  /*0320*/  STG.E.64 desc[UR4][R10.64], R18 ;  /* 0x000000120a007986 */ /* 0x0003e8000c101b04 */
[----:B------:R-:W2:Y:S04]  /*0330*/  LDG.E.64 R16, desc[UR4][R16.64] ;  /* 0x0000000410107981 */ /* 0x000ea8000c1e1b00 */
[----:B------:R-:W2:Y:S02]  /*0340*/  LDG.E.64 R20, desc[UR4][R20.64] ;  /* 0x0000000414147981 */ /* 0x000ea4000c1e1b00 */
[----:B--2---:R-:W-:Y:S01]  /*0350*/  DFMA R16, R20, R16, R18 ;  /* 0x000000101410722b */ /* 0x004fe20000000012 */
[----:B-1----:R-:W-:-:S04]  /*0360*/  IMAD.WIDE.U32 R18, R26, 0x8, R12 ;  /* 0x000000081a127825 */ /* 0x002fc800078e000c */
[--C-:B------:R-:W-:Y:S02]  /*0370*/  IMAD.WIDE.U32 R20, R23, 0x8, R14.reuse ;  /* 0x0000000817147825 */ /* 0x100fe400078e000e */
[----:B------:R1:W-:Y:S04]  /*0380*/  STG.E.64 desc[UR4][R10.64], R16 ;  /* 0x000000100a007986 */ /* 0x0003e8000c101b04 */
[----:B------:R-:W2:Y:S04]  /*0390*/  LDG.E.64 R18, desc[UR4][R18.64] ;  /* 0x0000000412127981 */ /* 0x000ea8000c1e1b00 */
[----:B------:R-:W2:Y:S01]  /*03a0*/  LDG.E.64 R20, desc[UR4][R20.64] ;  /* 0x0000000414147981 */ /* 0x000ea2000c1e1b00 */
[----:B------:R-:W-:Y:S01]  /*03b0*/  IADD3 R28, PT, PT, R26, 0x1, RZ ;  /* 0x000000011a1c7810 */ /* 0x000fe20007ffe0ff */
[----:B--2---:R-:W-:Y:S01]  /*03c0*/  DFMA R20, R18, R20, R16 ;  /* 0x000000141214722b */ /* 0x004fe20000000010 */
[----:B------:R-:W-:-:S04]  /*03d0*/  IMAD.WIDE.U32 R18, R25, 0x8, R14 ;  /* 0x0000000819127825 */ /* 0x000fc800078e000e */
[----:B-1----:R-:W-:Y:S02]  /*03e0*/  IMAD.WIDE.U32 R16, R28, 0x8, R12 ;  /* 0x000000081c107825 */ /* 0x002fe400078e000c */
        /* <DEDUP_REMOVED lines=18> */
[----:B------:R-:W-:-:S04]  /*0510*/  IMAD.WIDE.U32 R14, R8, 0x8, R14 ;  /* 0x00000008080e7825 */ /* 0x000fc800078e000e */
[----:B------:R-:W-:Y:S01]  /*0520*/  IMAD.WIDE.U32 R12, R28, 0x8, R12 ;  /* 0x000000081c0c7825 */ /* 0x000fe200078e000c */
[----:B--2---:R-:W-:-:S07]  /*0530*/  DFMA R18, R18, R20, R16 ;  /* 0x000000141212722b */ /* 0x004fce0000000010 */
[----:B------:R1:W-:Y:S04]  /*0540*/  STG.E.64 desc[UR4][R10.64], R18 ;  /* 0x000000120a007986 */ /* 0x0003e8000c101b04 */
[----:B------:R-:W2:Y:S04]  /*0550*/  LDG.E.64 R14, desc[UR4][R14.64] ;  /* 0x000000040e0e7981 */ /* 0x000ea8000c1e1b00 */
[----:B------:R-:W2:Y:S01]  /*0560*/  LDG.E.64 R12, desc[UR4][R12.64] ;  /* 0x000000040c0c7981 */ /* 0x000ea2000c1e1b00 */
[----:B------:R-:W-:-:S04]  /*0570*/  IADD3 R7, PT, PT, R7, 0x8, RZ ;  /* 0x0000000807077810 */ /* 0x000fc80007ffe0ff */
[----:B------:R-:W-:Y:S02]  /*0580*/  ISETP.NE.AND P1, PT, R7, RZ, PT ;  /* 0x000000ff0700720c */ /* 0x000fe40003f25270 */
[----:B------:R-:W-:Y:S02]  /*0590*/  IADD3 R26, PT, PT, R26, 0x8, RZ ;  /* 0x000000081a1a7810 */ /* 0x000fe40007ffe0ff */
[C---:B------:R-:W-:Y:S02]  /*05a0*/  LEA R24, R2.reuse, R24, 0x3 ;  /* 0x0000001802187211 */ /* 0x040fe400078e18ff */
[C---:B------:R-:W-:Y:S02]  /*05b0*/  LEA R9, R2.reuse, R9, 0x3 ;  /* 0x0000000902097211 */ /* 0x040fe400078e18ff */
[C---:B------:R-:W-:Y:S02]  /*05c0*/  LEA R23, R2.reuse, R23, 0x3 ;  /* 0x0000001702177211 */ /* 0x040fe400078e18ff */
[----:B------:R-:W-:-:S02]  /*05d0*/  LEA R25, R2, R25, 0x3 ;  /* 0x0000001902197211 */ /* 0x000fc400078e18ff */
[C---:B------:R-:W-:Y:S02]  /*05e0*/  LEA R27, R2.reuse, R27, 0x3 ;  /* 0x0000001b021b7211 */ /* 0x040fe400078e18ff */
[C---:B------:R-:W-:Y:S02]  /*05f0*/  LEA R29, R2.reuse, R29, 0x3 ;  /* 0x0000001d021d7211 */ /* 0x040fe400078e18ff */
[C---:B------:R-:W-:Y:S02]  /*0600*/  LEA R8, R2.reuse, R8, 0x3 ;  /* 0x0000000802087211 */ /* 0x040fe400078e18ff */
[----:B------:R-:W-:Y:S01]  /*0610*/  LEA R22, R2, R22, 0x3 ;  /* 0x0000001602167211 */ /* 0x000fe200078e18ff */
[----:B--2---:R-:W-:-:S07]  /*0620*/  DFMA R20, R12, R14, R18 ;  /* 0x0000000e0c14722b */ /* 0x004fce0000000012 */
[----:B------:R1:W-:Y:S01]  /*0630*/  STG.E.64 desc[UR4][R10.64], R20 ;  /* 0x000000140a007986 */ /* 0x0003e2000c101b04 */
[----:B------:R-:W-:Y:S05]  /*0640*/  @P1 BRA `(.L_x_1) ;  /* 0xfffffff800ec1947 */ /* 0x000fea000383ffff */
.L_x_0:
[----:B------:R-:W-:Y:S05]  /*0650*/  @!P0 EXIT ;  /* 0x000000000000894d */ /* 0x000fea0003800000 */
[----:B------:R-:W-:Y:S02]  /*0660*/  ISETP.GE.U32.AND P0, PT, R4, 0x4, PT ;  /* 0x000000040400780c */ /* 0x000fe40003f06070 */
[----:B-1----:R-:W-:-:S04]  /*0670*/  LOP3.LUT R18, R5, 0x3, RZ, 0xc0, !PT ;  /* 0x0000000305127812 */ /* 0x002fc800078ec0ff */
[----:B------:R-:W-:-:S07]  /*0680*/  ISETP.NE.AND P1, PT, R18, RZ, PT ;  /* 0x000000ff1200720c */ /* 0x000fce0003f25270 */
[----:B------:R-:W-:Y:S06]  /*0690*/  @!P0 BRA `(.L_x_2) ;  /* 0x00000000008c8947 */ /* 0x000fec0003800000 */
[----:B------:R-:W1:Y:S01]  /*06a0*/  LDC.64 R8, c[0x0][0x388] ;  /* 0x0000e200ff087b82 */ /* 0x000e620000000a00 */
[----:B------:R-:W-:Y:S02]  /*06b0*/  IMAD R19, R6, R2, R3 ;  /* 0x0000000206137224 */ /* 0x000fe400078e0203 */
[----:B------:R-:W-:-:S05]  /*06c0*/  IMAD R7, R0, R5, R6 ;  /* 0x0000000500077224 */ /* 0x000fca00078e0206 */
[----:B------:R-:W2:Y:S01]  /*06d0*/  LDC.64 R12, c[0x0][0x380] ;  /* 0x0000e000ff0c7b82 */ /* 0x000ea20000000a00 */
[----:B-1----:R-:W-:-:S06]  /*06e0*/  IMAD.WIDE.U32 R24, R19, 0x8, R8 ;  /* 0x0000000813187825 */ /* 0x002fcc00078e0008 */
[----:B------:R-:W3:Y:S01]  /*06f0*/  LDG.E.64 R24, desc[UR4][R24.64] ;  /* 0x0000000418187981 */ /* 0x000ee2000c1e1b00 */
[----:B--2---:R-:W-:-:S05]  /*0700*/  IMAD.WIDE.U32 R26, R7, 0x8, R12 ;  /* 0x00000008071a7825 */ /* 0x004fca00078e000c */
[----:B------:R-:W3:Y:S01]  /*0710*/  LDG.E.64 R14, desc[UR4][R26.64] ;  /* 0x000000041a0e7981 */ /* 0x000ee2000c1e1b00 */
[----:B------:R-:W-:Y:S02]  /*0720*/  IADD3 R29, PT, PT, R7, 0x1, RZ ;  /* 0x00000001071d7810 */ /* 0x000fe40007ffe0ff */
[----:B------:R-:W-:-:S03]  /*0730*/  IADD3 R19, PT, PT, R19, R2, RZ ;  /* 0x0000000213137210 */ /* 0x000fc60007ffe0ff */
[----:B------:R-:W-:-:S04]  /*0740*/  IMAD.WIDE.U32 R28, R29, 0x8, R12 ;  /* 0x000000081d1c7825 */ /* 0x000fc800078e000c */
[----:B------:R-:W-:Y:S01]  /*0750*/  IMAD.WIDE.U32 R22, R19, 0x8, R8 ;  /* 0x0000000813167825 */ /* 0x000fe200078e0008 */
[----:B---3-5:R-:W-:-:S07]  /*0760*/  DFMA R20, R14, R24, R20 ;  /* 0x000000180e14722b */ /* 0x028fce0000000014 */
[----:B------:R1:W-:Y:S04]  /*0770*/  STG.E.64 desc[UR4][R10.64], R20 ;  /* 0x000000140a007986 */ /* 0x0003e8000c101b04 */
[----:B------:R-:W2:Y:S04]  /*0780*/  LDG.E.64 R14, desc[UR4][R28.64] ;  /* 0x000000041c0e7981 */ /* 0x000ea8000c1e1b00 */
[----:B------:R-:W2:Y:S01]  /*0790*/  LDG.E.64 R16, desc[UR4][R22.64] ;  /* 0x0000000416107981 */ /* 0x000ea2000c1e1b00 */
[----:B------:R-:W-:Y:S02]  /*07a0*/  IADD3 R19, PT, PT, R19, R2, RZ ;  /* 0x0000000213137210 */ /* 0x000fe40007ffe0ff */
[----:B------:R-:W-:-:S03]  /*07b0*/  IADD3 R4, PT, PT, R7, 0x2, RZ ;  /* 0x0000000207047810 */ /* 0x000fc60007ffe0ff */
[----:B------:R-:W-:-:S04]  /*07c0*/  IMAD.WIDE.U32 R24, R19, 0x8, R8 ;  /* 0x0000000813187825 */ /* 0x000fc800078e0008 */
[----:B------:R-:W-:Y:S01]  /*07d0*/  IMAD.WIDE.U32 R26, R4, 0x8, R12 ;  /* 0x00000008041a7825 */ /* 0x000fe200078e000c */
[----:B--2---:R-:W-:-:S07]  /*07e0*/  DFMA R14, R14, R16, R20 ;  /* 0x000000100e0e722b */ /* 0x004fce0000000014 */
[----:B------:R2:W-:Y:S04]  /*07f0*/  STG.E.64 desc[UR4][R10.64], R14 ;  /* 0x0000000e0a007986 */ /* 0x0005e8000c101b04 */
[----:B------:R-:W3:Y:S04]  /*0800*/  LDG.E.64 R16, desc[UR4][R26.64] ;  /* 0x000000041a107981 */ /* 0x000ee8000c1e1b00 */
[----:B------:R-:W3:Y:S01]  /*0810*/  LDG.E.64 R24, desc[UR4][R24.64] ;  /* 0x0000000418187981 */ /* 0x000ee2000c1e1b00 */
[----:B------:R-:W-:Y:S02]  /*0820*/  IADD3 R7, PT, PT, R7, 0x3, RZ ;  /* 0x0000000307077810 */ /* 0x000fe40007ffe0ff */
[----:B------:R-:W-:-:S03]  /*0830*/  IADD3 R19, PT, PT, R19, R2, RZ ;  /* 0x0000000213137210 */ /* 0x000fc60007ffe0ff */
[----:B------:R-:W-:-:S04]  /*0840*/  IMAD.WIDE.U32 R12, R7, 0x8, R12 ;  /* 0x00000008070c7825 */ /* 0x000fc800078e000c */
[----:B------:R-:W-:Y:S01]  /*0850*/  IMAD.WIDE.U32 R8, R19, 0x8, R8 ;  /* 0x0000000813087825 */ /* 0x000fe200078e0008 */
[----:B---3--:R-:W-:-:S07]  /*0860*/  DFMA R16, R16, R24, R14 ;  /* 0x000000181010722b */ /* 0x008fce000000000e */
[----:B------:R2:W-:Y:S04]  /*0870*/  STG.E.64 desc[UR4][R10.64], R16 ;  /* 0x000000100a007986 */ /* 0x0005e8000c101b04 */
[----:B------:R-:W1:Y:S04]  /*0880*/  LDG.E.64 R12, desc[UR4][R12.64] ;  /* 0x000000040c0c7981 */ /* 0x000e68000c1e1b00 */
[----:B------:R-:W1:Y:S01]  /*0890*/  LDG.E.64 R8, desc[UR4][R8.64] ;  /* 0x0000000408087981 */ /* 0x000e62000c1e1b00 */
[----:B------:R-:W-:Y:S01]  /*08a0*/  IADD3 R6, PT, PT, R6, 0x4, RZ ;  /* 0x0000000406067810 */ /* 0x000fe20007ffe0ff */
[----:B-1----:R-:W-:-:S07]  /*08b0*/  DFMA R20, R12, R8, R16 ;  /* 0x000000080c14722b */ /* 0x002fce0000000010 */
[----:B------:R2:W-:Y:S04]  /*08c0*/  STG.E.64 desc[UR4][R10.64], R20 ;  /* 0x000000140a007986 */ /* 0x0005e8000c101b04 */
.L_x_2:
[----:B------:R-:W-:Y:S05]  /*08d0*/  @!P1 EXIT ;  /* 0x000000000000994d */ /* 0x000fea0003800000 */
[----:B------:R-:W-:Y:S02]  /*08e0*/  ISETP.NE.AND P0, PT, R18, 0x1, PT ;  /* 0x000000011200780c */ /* 0x000fe40003f05270 */
[----:B------:R-:W-:-:S04]  /*08f0*/  LOP3.LUT R4, R5, 0x1, RZ, 0xc0, !PT ;  /* 0x0000000105047812 */ /* 0x000fc800078ec0ff */
[----:B------:R-:W-:-:S07]  /*0900*/  ISETP.NE.U32.AND P1, PT, R4, 0x1, PT ;  /* 0x000000010400780c */ /* 0x000fce0003f25070 */
[----:B------:R-:W-:Y:S06]  /*0910*/  @!P0 BRA `(.L_x_3) ;  /* 0x00000000004c8947 */ /* 0x000fec0003800000 */
[----:B------:R-:W2:Y:S01]  /*0920*/  LDC.64 R8, c[0x0][0x388] ;  /* 0x0000e200ff087b82 */ /* 0x000ea20000000a00 */
[----:B------:R-:W-:Y:S02]  /*0930*/  IMAD R23, R6, R2, R3 ;  /* 0x0000000206177224 */ /* 0x000fe400078e0203 */
[----:B------:R-:W-:-:S05]  /*0940*/  IMAD R7, R0, R5, R6 ;  /* 0x0000000500077224 */ /* 0x000fca00078e0206 */
[----:B------:R-:W1:Y:S01]  /*0950*/  LDC.64 R12, c[0x0][0x380] ;  /* 0x0000e000ff0c7b82 */ /* 0x000e620000000a00 */
[----:B--2---:R-:W-:-:S06]  /*0960*/  IMAD.WIDE.U32 R16, R23, 0x8, R8 ;  /* 0x0000000817107825 */ /* 0x004fcc00078e0008 */
[----:B------:R-:W2:Y:S01]  /*0970*/  LDG.E.64 R16, desc[UR4][R16.64] ;  /* 0x0000000410107981 */ /* 0x000ea2000c1e1b00 */
[----:B-1----:R-:W-:-:S05]  /*0980*/  IMAD.WIDE.U32 R18, R7, 0x8, R12 ;  /* 0x0000000807127825 */ /* 0x002fca00078e000c */
[----:B------:R-:W2:Y:S01]  /*0990*/  LDG.E.64 R14, desc[UR4][R18.64] ;  /* 0x00000004120e7981 */ /* 0x000ea2000c1e1b00 */
[----:B------:R-:W-:Y:S02]  /*09a0*/  IADD3 R23, PT, PT, R23, R2, RZ ;  /* 0x0000000217177210 */ /* 0x000fe40007ffe0ff */
[----:B------:R-:W-:-:S03]  /*09b0*/  IADD3 R7, PT, PT, R7, 0x1, RZ ;  /* 0x0000000107077810 */ /* 0x000fc60007ffe0ff */
[----:B------:R-:W-:-:S04]  /*09c0*/  IMAD.WIDE.U32 R8, R23, 0x8, R8 ;  /* 0x0000000817087825 */ /* 0x000fc800078e0008 */
[----:B------:R-:W-:Y:S01]  /*09d0*/  IMAD.WIDE.U32 R12, R7, 0x8, R12 ;  /* 0x00000008070c7825 */ /* 0x000fe200078e000c */
[----:B--2--5:R-:W-:-:S07]  /*09e0*/  DFMA R14, R14, R16, R20 ;  /* 0x000000100e0e722b */ /* 0x024fce0000000014 */
[----:B------:R1:W-:Y:S04]  /*09f0*/  STG.E.64 desc[UR4][R10.64], R14 ;  /* 0x0000000e0a007986 */ /* 0x0003e8000c101b04 */
[----:B------:R-:W2:Y:S04]  /*0a00*/  LDG.E.64 R20, desc[UR4][R12.64] ;  /* 0x000000040c147981 */ /* 0x000ea8000c1e1b00 */
[----:B------:R-:W2:Y:S01]  /*0a10*/  LDG.E.64 R8, desc[UR4][R8.64] ;  /* 0x0000000408087981 */ /* 0x000ea2000c1e1b00 */
[----:B------:R-:W-:Y:S01]  /*0a20*/  IADD3 R6, PT, PT, R6, 0x2, RZ ;  /* 0x0000000206067810 */ /* 0x000fe20007ffe0ff */
[----:B--2---:R-:W-:-:S07]  /*0a30*/  DFMA R20, R20, R8, R14 ;  /* 0x000000081414722b */ /* 0x004fce000000000e */
[----:B------:R1:W-:Y:S04]  /*0a40*/  STG.E.64 desc[UR4][R10.64], R20 ;  /* 0x000000140a007986 */ /* 0x0003e8000c101b04 */
.L_x_3:
[----:B------:R-:W-:Y:S05]  /*0a50*/  @P1 EXIT ;  /* 0x000000000000194d */ /* 0x000fea0003800000 */
[----:B------:R-:W3:Y:S01]  /*0a60*/  LDC.64 R8, c[0x0][0x380] ;  /* 0x0000e000ff087b82 */ /* 0x000ee20000000a00 */
[----:B------:R-:W-:Y:S02]  /*0a70*/  IMAD R5, R0, R5, R6 ;  /* 0x0000000500057224 */ /* 0x000fe400078e0206 */
[----:B------:R-:W-:-:S05]  /*0a80*/  IMAD R7, R6, R2, R3 ;  /* 0x0000000206077224 */ /* 0x000fca00078e0203 */
[----:B------:R-:W4:Y:S01]  /*0a90*/  LDC.64 R12, c[0x0][0x388] ;  /* 0x0000e200ff0c7b82 */ /* 0x000f220000000a00 */
[----:B---3--:R-:W-:-:S06]  /*0aa0*/  IMAD.WIDE.U32 R2, R5, 0x8, R8 ;  /* 0x0000000805027825 */ /* 0x008fcc00078e0008 */
[----:B------:R-:W1:Y:S01]  /*0ab0*/  LDG.E.64 R2, desc[UR4][R2.64] ;  /* 0x0000000402027981 */ /* 0x000e62000c1e1b00 */
[----:B----4-:R-:W-:-:S06]  /*0ac0*/  IMAD.WIDE.U32 R4, R7, 0x8, R12 ;  /* 0x0000000807047825 */ /* 0x010fcc00078e000c */
[----:B------:R-:W1:Y:S02]  /*0ad0*/  LDG.E.64 R4, desc[UR4][R4.64] ;  /* 0x0000000404047981 */ /* 0x000e64000c1e1b00 */
[----:B-12--5:R-:W-:-:S07]  /*0ae0*/  DFMA R20, R2, R4, R20 ;  /* 0x000000040214722b */ /* 0x026fce0000000014 */
[----:B------:R-:W-:Y:S01]  /*0af0*/  STG.E.64 desc[UR4][R10.64], R20 ;  /* 0x000000140a007986 */ /* 0x000fe2000c101b04 */
[----:B------:R-:W-:Y:S05]  /*0b00*/  EXIT ;  /* 0x000000000000794d */ /* 0x000fea0003800000 */
.L_x_4:
[----:B------:R-:W-:-:S00]  /*0b10*/  BRA `(.L_x_4) ;  /* 0xfffffffc00fc7947 */ /* 0x000fc0000383ffff */
[----:B------:R-:W-:-:S00]  /*0b20*/  NOP ;  /* 0x0000000000007918 */ /* 0x000fc00000000000 */
        /* <DEDUP_REMOVED lines=13> */
.L_x_5:


//--------------------- .nv.shared.reserved.0     --------------------------
	.section	.nv.shared.reserved.0,"aw",@nobits
	.weak		__nv_reservedSMEM_offset_0_alias
	.size		__nv_reservedSMEM_offset_0_alias, 0, 64
	.other		__nv_reservedSMEM_offset_0_alias,@"STO_CUDA_RESERVED_SHARED STV_DEFAULT"
__nv_reservedSMEM_offset_0_alias:
	.zero		0
	.zero		64


//--------------------- .nv.constant0._Z15MatrixMulKernelPdS_S_iii --------------------------
	.section	.nv.constant0._Z15MatrixMulKernelPdS_S_iii,"a",@progbits
	.sectionflags	@""
	.align	4
.nv.constant0._Z15MatrixMulKernelPdS_S_iii:
	.zero		932


//--------------------- SYMBOLS --------------------------

	.type		.nv.reservedSmem.offset0,@object
	.size		.nv.reservedSmem.offset0,0x4
